//
// Generated by NVIDIA NVVM Compiler
//
// Compiler Build ID: CL-36424714
// Cuda compilation tools, release 13.0, V13.0.88
// Based on NVVM 20.0.0
//

.version 9.0
.target sm_100
.address_size 64

	// .globl	_Z19rowexpanddiv_kernelPfS_S_
.global .align 4 .b8 x[256];
.global .align 4 .b8 row_vals[32];
.global .align 4 .b8 result[256];

.visible .entry _Z19rowexpanddiv_kernelPfS_S_(
	.param .u64 .ptr .align 1 _Z19rowexpanddiv_kernelPfS_S__param_0,
	.param .u64 .ptr .align 1 _Z19rowexpanddiv_kernelPfS_S__param_1,
	.param .u64 .ptr .align 1 _Z19rowexpanddiv_kernelPfS_S__param_2
)
{
	.reg .pred 	%p<9>;
	.reg .b32 	%r<14>;
	.reg .b32 	%f<6>;
	.reg .b64 	%rd<28>;

	ld.param.u64 	%rd3, [_Z19rowexpanddiv_kernelPfS_S__param_0];
	ld.param.u64 	%rd4, [_Z19rowexpanddiv_kernelPfS_S__param_1];
	ld.param.u64 	%rd5, [_Z19rowexpanddiv_kernelPfS_S__param_2];
	mov.u32 	%r3, %tid.y;
	mov.u32 	%r4, %ctaid.y;
	mov.u32 	%r5, %ntid.y;
	mad.lo.s32 	%r1, %r4, %r5, %r3;
	mov.u32 	%r6, %tid.x;
	mov.u32 	%r7, %ctaid.x;
	mov.u32 	%r8, %ntid.x;
	mad.lo.s32 	%r2, %r7, %r8, %r6;
	setp.lt.u32 	%p2, %r1, 8;
	setp.lt.s32 	%p3, %r2, 8;
	and.pred  	%p1, %p2, %p3;
	mul.wide.u32 	%rd6, %r1, 32;
	mov.u64 	%rd7, x;
	add.s64 	%rd8, %rd7, %rd6;
	mul.wide.s32 	%rd9, %r2, 4;
	add.s64 	%rd1, %rd8, %rd9;
	not.pred 	%p4, %p1;
	@%p4 bra 	$L__BB0_2;
	cvta.to.global.u64 	%rd10, %rd3;
	shl.b32 	%r9, %r1, 3;
	add.s32 	%r10, %r9, %r2;
	mul.wide.s32 	%rd11, %r10, 4;
	add.s64 	%rd12, %rd10, %rd11;
	ld.global.f32 	%f1, [%rd12];
	st.global.f32 	[%rd1], %f1;
$L__BB0_2:
	setp.gt.u32 	%p5, %r1, 7;
	setp.gt.s32 	%p6, %r2, 0;
	mul.wide.u32 	%rd13, %r1, 4;
	mov.u64 	%rd14, row_vals;
	add.s64 	%rd2, %rd14, %rd13;
	or.pred  	%p7, %p5, %p6;
	@%p7 bra 	$L__BB0_4;
	add.s32 	%r11, %r1, %r2;
	cvta.to.global.u64 	%rd15, %rd4;
	mul.wide.s32 	%rd16, %r11, 4;
	add.s64 	%rd17, %rd15, %rd16;
	ld.global.f32 	%f2, [%rd17];
	add.s64 	%rd19, %rd2, %rd9;
	st.global.f32 	[%rd19], %f2;
$L__BB0_4:
	@%p4 bra 	$L__BB0_6;
	ld.global.f32 	%f3, [%rd1];
	ld.global.f32 	%f4, [%rd2];
	div.rn.f32 	%f5, %f3, %f4;
	mov.u64 	%rd21, result;
	add.s64 	%rd22, %rd21, %rd6;
	add.s64 	%rd24, %rd22, %rd9;
	st.global.f32 	[%rd24], %f5;
	shl.b32 	%r12, %r1, 3;
	add.s32 	%r13, %r12, %r2;
	cvta.to.global.u64 	%rd25, %rd5;
	mul.wide.s32 	%rd26, %r13, 4;
	add.s64 	%rd27, %rd25, %rd26;
	st.global.f32 	[%rd27], %f5;
$L__BB0_6:
	ret;

}


// ===== COMPILED SASS (sm_100) =====

	.target	sm_100

	.elftype	@"ET_EXEC"


//--------------------- .note.nv.tkinfo           --------------------------
	.section	.note.nv.tkinfo,"",@"SHT_NOTE"
	.sectionflags	@"SHF_NOTE_NV_TKINFO"
	.tkinfo
        /*0018*/ 	.word	0x00000002
        /*0030*/ 	.string	""
        /*0030*/ 	.string	"ptxas"
        /*0030*/ 	.string	"Cuda compilation tools, release 13.0, V13.0.88"
        /*0030*/ 	.string	"Build cuda_13.0.r13.0/compiler.36424714_0"
        /*0030*/ 	.string	"-arch sm_100 -m 64 "



//--------------------- .note.nv.cuinfo           --------------------------
	.section	.note.nv.cuinfo,"",@"SHT_NOTE"
	.sectionflags	@"SHF_NOTE_NV_CUINFO"
        /*0018*/ 	.short	0x0002
        /*001a*/ 	.short	0x0064
        /*001c*/ 	.short	0x0082
	.zero		2


//--------------------- .nv.info                  --------------------------
	.section	.nv.info,"",@"SHT_CUDA_INFO"
	.align	4


	//----- nvinfo : EIATTR_REGCOUNT
	.align		4
        /*0000*/ 	.byte	0x04, 0x2f
        /*0002*/ 	.short	(.L_4 - .L_3)
	.align		4
.L_3:
        /*0004*/ 	.word	index@(_Z19rowexpanddiv_kernelPfS_S_)
        /*0008*/ 	.word	0x00000010


	//----- nvinfo : EIATTR_FRAME_SIZE
	.align		4
.L_4:
        /*000c*/ 	.byte	0x04, 0x11
        /*000e*/ 	.short	(.L_6 - .L_5)
	.align		4
.L_5:
        /*0010*/ 	.word	index@($__internal_0_$__cuda_sm3x_div_rn_noftz_f32_slowpath)
        /*0014*/ 	.word	0x00000000


	//----- nvinfo : EIATTR_FRAME_SIZE
	.align		4
.L_6:
        /*0018*/ 	.byte	0x04, 0x11
        /*001a*/ 	.short	(.L_8 - .L_7)
	.align		4
.L_7:
        /*001c*/ 	.word	index@(_Z19rowexpanddiv_kernelPfS_S_)
        /*0020*/ 	.word	0x00000000


	//----- nvinfo : EIATTR_MIN_STACK_SIZE
	.align		4
.L_8:
        /*0024*/ 	.byte	0x04, 0x12
        /*0026*/ 	.short	(.L_10 - .L_9)
	.align		4
.L_9:
        /*0028*/ 	.word	index@(_Z19rowexpanddiv_kernelPfS_S_)
        /*002c*/ 	.word	0x00000000
.L_10:


//--------------------- .nv.compat                --------------------------
	.section	.nv.compat,"",@"SHT_CUDA_COMPAT_INFO"
	.align	4
        /*0000*/ 	.byte	0x02, 0x09, 0x00, 0x00, 0x02, 0x02, 0x01, 0x00, 0x02, 0x05, 0x05, 0x00, 0x03, 0x07, 0x01, 0x01
        /*0010*/ 	.byte	0x02, 0x03, 0x00, 0x00, 0x02, 0x06, 0x01, 0x00, 0x04, 0x0b, 0x08, 0x00, 0x01, 0x00, 0x00, 0x00
        /*0020*/ 	.byte	0x00, 0x00, 0x00, 0x00


//--------------------- .nv.info._Z19rowexpanddiv_kernelPfS_S_ --------------------------
	.section	.nv.info._Z19rowexpanddiv_kernelPfS_S_,"",@"SHT_CUDA_INFO"
	.sectionflags	@""
	.align	4


	//----- nvinfo : EIATTR_CUDA_API_VERSION
	.align		4
        /*0000*/ 	.byte	0x04, 0x37
        /*0002*/ 	.short	(.L_12 - .L_11)
.L_11:
        /*0004*/ 	.word	0x00000082


	//----- nvinfo : EIATTR_KPARAM_INFO
	.align		4
.L_12:
        /*0008*/ 	.byte	0x04, 0x17
        /*000a*/ 	.short	(.L_14 - .L_13)
.L_13:
        /*000c*/ 	.word	0x00000000
        /*0010*/ 	.short	0x0002
        /*0012*/ 	.short	0x0010
        /*0014*/ 	.byte	0x00, 0xf5, 0x21, 0x00


	//----- nvinfo : EIATTR_KPARAM_INFO
	.align		4
.L_14:
        /*0018*/ 	.byte	0x04, 0x17
        /*001a*/ 	.short	(.L_16 - .L_15)
.L_15:
        /*001c*/ 	.word	0x00000000
        /*0020*/ 	.short	0x0001
        /*0022*/ 	.short	0x0008
        /*0024*/ 	.byte	0x00, 0xf5, 0x21, 0x00


	//----- nvinfo : EIATTR_KPARAM_INFO
	.align		4
.L_16:
        /*0028*/ 	.byte	0x04, 0x17
        /*002a*/ 	.short	(.L_18 - .L_17)
.L_17:
        /*002c*/ 	.word	0x00000000
        /*0030*/ 	.short	0x0000
        /*0032*/ 	.short	0x0000
        /*0034*/ 	.byte	0x00, 0xf5, 0x21, 0x00


	//----- nvinfo : EIATTR_SPARSE_MMA_MASK
	.align		4
.L_18:
        /*0038*/ 	.byte	0x03, 0x50
        /*003a*/ 	.short	0x0000


	//----- nvinfo : EIATTR_MAXREG_COUNT
	.align		4
        /*003c*/ 	.byte	0x03, 0x1b
        /*003e*/ 	.short	0x00ff


	//----- nvinfo : EIATTR_MERCURY_ISA_VERSION
	.align		4
        /*0040*/ 	.byte	0x03, 0x5f
        /*0042*/ 	.short	0x0101


	//----- nvinfo : EIATTR_VRC_CTA_INIT_COUNT
	.align		4
        /*0044*/ 	.byte	0x02, 0x4a
	.zero		1
	.zero		1


	//----- nvinfo : EIATTR_EXIT_INSTR_OFFSETS
	.align		4
        /*0048*/ 	.byte	0x04, 0x1c
        /*004a*/ 	.short	(.L_20 - .L_19)


	//   ....[0]....
.L_19:
        /*004c*/ 	.word	0x00000210


	//   ....[1]....
        /*0050*/ 	.word	0x00000390


	//----- nvinfo : EIATTR_CRS_STACK_SIZE
	.align		4
.L_20:
        /*0054*/ 	.byte	0x04, 0x1e
        /*0056*/ 	.short	(.L_22 - .L_21)
.L_21:
        /*0058*/ 	.word	0x00000000


	//----- nvinfo : EIATTR_CBANK_PARAM_SIZE
	.align		4
.L_22:
        /*005c*/ 	.byte	0x03, 0x19
        /*005e*/ 	.short	0x0018


	//----- nvinfo : EIATTR_PARAM_CBANK
	.align		4
        /*0060*/ 	.byte	0x04, 0x0a
        /*0062*/ 	.short	(.L_24 - .L_23)
	.align		4
.L_23:
        /*0064*/ 	.word	index@(.nv.constant0._Z19rowexpanddiv_kernelPfS_S_)
        /*0068*/ 	.short	0x0380
        /*006a*/ 	.short	0x0018


	//----- nvinfo : EIATTR_SW_WAR
	.align		4
.L_24:
        /*006c*/ 	.byte	0x04, 0x36
        /*006e*/ 	.short	(.L_26 - .L_25)
.L_25:
        /*0070*/ 	.word	0x00000008
.L_26:


//--------------------- .nv.callgraph             --------------------------
	.section	.nv.callgraph,"",@"SHT_CUDA_CALLGRAPH"
	.align	4
	.sectionentsize	8
	.align		4
        /*0000*/ 	.word	0x00000000
	.align		4
        /*0004*/ 	.word	0xffffffff
	.align		4
        /*0008*/ 	.word	0x00000000
	.align		4
        /*000c*/ 	.word	0xfffffffe
	.align		4
        /*0010*/ 	.word	0x00000000
	.align		4
        /*0014*/ 	.word	0xfffffffd
	.align		4
        /*0018*/ 	.word	0x00000000
	.align		4
        /*001c*/ 	.word	0xfffffffc


//--------------------- .nv.constant4             --------------------------
	.section	.nv.constant4,"a",@progbits
	.align	8
	.align		8
.nv.constant4:
        /*0000*/ 	.dword	x
	.align		8
        /*0008*/ 	.dword	row_vals
	.align		8
        /*0010*/ 	.dword	result


//--------------------- .text._Z19rowexpanddiv_kernelPfS_S_ --------------------------
	.section	.text._Z19rowexpanddiv_kernelPfS_S_,"ax",@progbits
	.align	128
        .global         _Z19rowexpanddiv_kernelPfS_S_
        .type           _Z19rowexpanddiv_kernelPfS_S_,@function
        .size           _Z19rowexpanddiv_kernelPfS_S_,(.L_x_16 - _Z19rowexpanddiv_kernelPfS_S_)
        .other          _Z19rowexpanddiv_kernelPfS_S_,@"STO_CUDA_ENTRY STV_DEFAULT"
_Z19rowexpanddiv_kernelPfS_S_:
.text._Z19rowexpanddiv_kernelPfS_S_:
[----:B------:R-:W-:Y:S01]  /*0000*/  LDC R1, c[0x0][0x37c] ;  /* 0x0000df00ff017b82 */ /* 0x000fe20000000800 */
[----:B------:R-:W0:Y:S07]  /*0010*/  S2R R2, SR_TID.X ;  /* 0x0000000000027919 */ /* 0x000e2e0000002100 */
[----:B------:R-:W1:Y:S01]  /*0020*/  LDC R0, c[0x0][0x364] ;  /* 0x0000d900ff007b82 */ /* 0x000e620000000800 */
[----:B------:R-:W1:Y:S07]  /*0030*/  S2R R5, SR_TID.Y ;  /* 0x0000000000057919 */ /* 0x000e6e0000002200 */
[----:B------:R-:W0:Y:S08]  /*0040*/  S2UR UR5, SR_CTAID.X ;  /* 0x00000000000579c3 */ /* 0x000e300000002500 */
[----:B------:R-:W0:Y:S08]  /*0050*/  LDC R3, c[0x0][0x360] ;  /* 0x0000d800ff037b82 */ /* 0x000e300000000800 */
[----:B------:R-:W1:Y:S08]  /*0060*/  S2UR UR4, SR_CTAID.Y ;  /* 0x00000000000479c3 */ /* 0x000e700000002600 */
[----:B------:R-:W2:Y:S01]  /*0070*/  LDC.64 R6, c[0x4][RZ] ;  /* 0x01000000ff067b82 */ /* 0x000ea20000000a00 */
[----:B0-----:R-:W-:-:S07]  /*0080*/  IMAD R2, R3, UR5, R2 ;  /* 0x0000000503027c24 */ /* 0x001fce000f8e0202 */
[----:B------:R-:W0:Y:S01]  /*0090*/  LDC.64 R10, c[0x4][0x8] ;  /* 0x01000200ff0a7b82 */ /* 0x000e220000000a00 */
[----:B------:R-:W-:Y:S01]  /*00a0*/  ISETP.GE.AND P0, PT, R2, 0x8, PT ;  /* 0x000000080200780c */ /* 0x000fe20003f06270 */
[----:B-1----:R-:W-:Y:S01]  /*00b0*/  IMAD R5, R0, UR4, R5 ;  /* 0x0000000400057c24 */ /* 0x002fe2000f8e0205 */
[----:B------:R-:W1:Y:S04]  /*00c0*/  LDCU.64 UR4, c[0x0][0x358] ;  /* 0x00006b00ff0477ac */ /* 0x000e680008000a00 */
[----:B------:R-:W-:-:S13]  /*00d0*/  ISETP.LT.U32.AND P0, PT, R5, 0x8, !P0 ;  /* 0x000000080500780c */ /* 0x000fda0004701070 */
[----:B------:R-:W3:Y:S01]  /*00e0*/  @P0 LDC.64 R8, c[0x0][0x380] ;  /* 0x0000e000ff080b82 */ /* 0x000ee20000000a00 */
[----:B------:R-:W-:-:S04]  /*00f0*/  @P0 IMAD R3, R5, 0x8, R2 ;  /* 0x0000000805030824 */ /* 0x000fc800078e0202 */
[----:B---3--:R-:W-:-:S06]  /*0100*/  @P0 IMAD.WIDE R8, R3, 0x4, R8 ;  /* 0x0000000403080825 */ /* 0x008fcc00078e0208 */
[----:B-1----:R-:W3:Y:S01]  /*0110*/  @P0 LDG.E R9, desc[UR4][R8.64] ;  /* 0x0000000408090981 */ /* 0x002ee2000c1e1900 */
[C---:B--2---:R-:W-:Y:S01]  /*0120*/  IMAD.WIDE.U32 R6, R5.reuse, 0x20, R6 ;  /* 0x0000002005067825 */ /* 0x044fe200078e0006 */
[----:B------:R-:W-:Y:S01]  /*0130*/  ISETP.GT.AND P1, PT, R2, RZ, PT ;  /* 0x000000ff0200720c */ /* 0x000fe20003f24270 */
[----:B------:R-:W-:Y:S02]  /*0140*/  BSSY.RECONVERGENT B0, `(.L_x_0) ;  /* 0x000000c000007945 */ /* 0x000fe40003800200 */
[C---:B0-----:R-:W-:Y:S01]  /*0150*/  IMAD.WIDE.U32 R10, R5.reuse, 0x4, R10 ;  /* 0x00000004050a7825 */ /* 0x041fe200078e000a */
[----:B------:R-:W-:-:S03]  /*0160*/  ISETP.GT.U32.OR P1, PT, R5, 0x7, P1 ;  /* 0x000000070500780c */ /* 0x000fc60000f24470 */
[----:B------:R-:W-:-:S05]  /*0170*/  IMAD.WIDE R6, R2, 0x4, R6 ;  /* 0x0000000402067825 */ /* 0x000fca00078e0206 */
[----:B---3--:R0:W-:Y:S05]  /*0180*/  @P0 STG.E desc[UR4][R6.64], R9 ;  /* 0x0000000906000986 */ /* 0x0081ea000c101904 */
[----:B------:R-:W-:Y:S05]  /*0190*/  @P1 BRA `(.L_x_1) ;  /* 0x0000000000181947 */ /* 0x000fea0003800000 */
[----:B0-----:R-:W0:Y:S01]  /*01a0*/  LDC.64 R8, c[0x0][0x388] ;  /* 0x0000e200ff087b82 */ /* 0x001e220000000a00 */
[----:B------:R-:W-:-:S04]  /*01b0*/  IMAD.IADD R3, R5, 0x1, R2 ;  /* 0x0000000105037824 */ /* 0x000fc800078e0202 */
[----:B0-----:R-:W-:-:S06]  /*01c0*/  IMAD.WIDE R8, R3, 0x4, R8 ;  /* 0x0000000403087825 */ /* 0x001fcc00078e0208 */
[----:B------:R-:W2:Y:S01]  /*01d0*/  LDG.E R9, desc[UR4][R8.64] ;  /* 0x0000000408097981 */ /* 0x000ea2000c1e1900 */
[----:B------:R-:W-:-:S05]  /*01e0*/  IMAD.WIDE R12, R2, 0x4, R10 ;  /* 0x00000004020c7825 */ /* 0x000fca00078e020a */
[----:B--2---:R1:W-:Y:S02]  /*01f0*/  STG.E desc[UR4][R12.64], R9 ;  /* 0x000000090c007986 */ /* 0x0043e4000c101904 */
.L_x_1:
[----:B------:R-:W-:Y:S05]  /*0200*/  BSYNC.RECONVERGENT B0 ;  /* 0x0000000000007941 */ /* 0x000fea0003800200 */
.L_x_0:
[----:B------:R-:W-:Y:S05]  /*0210*/  @!P0 EXIT ;  /* 0x000000000000894d */ /* 0x000fea0003800000 */
[----:B------:R-:W2:Y:S04]  /*0220*/  LDG.E R3, desc[UR4][R10.64] ;  /* 0x000000040a037981 */ /* 0x000ea8000c1e1900 */
[----:B------:R-:W3:Y:S01]  /*0230*/  LDG.E R0, desc[UR4][R6.64] ;  /* 0x0000000406007981 */ /* 0x000ee2000c1e1900 */
[----:B------:R-:W-:Y:S01]  /*0240*/  BSSY.RECONVERGENT B0, `(.L_x_2) ;  /* 0x000000c000007945 */ /* 0x000fe20003800200 */
[----:B--2---:R-:W0:Y:S08]  /*0250*/  MUFU.RCP R4, R3 ;  /* 0x0000000300047308 */ /* 0x004e300000001000 */
[----:B---3--:R-:W2:Y:S01]  /*0260*/  FCHK P0, R0, R3 ;  /* 0x0000000300007302 */ /* 0x008ea20000000000 */
[----:B01----:R-:W-:-:S04]  /*0270*/  FFMA R9, -R3, R4, 1 ;  /* 0x3f80000003097423 */ /* 0x003fc80000000104 */
[----:B------:R-:W-:-:S04]  /*0280*/  FFMA R9, R4, R9, R4 ;  /* 0x0000000904097223 */ /* 0x000fc80000000004 */
[----:B------:R-:W-:-:S04]  /*0290*/  FFMA R4, R0, R9, RZ ;  /* 0x0000000900047223 */ /* 0x000fc800000000ff */
[----:B------:R-:W-:-:S04]  /*02a0*/  FFMA R8, -R3, R4, R0 ;  /* 0x0000000403087223 */ /* 0x000fc80000000100 */
[----:B------:R-:W-:Y:S01]  /*02b0*/  FFMA R13, R9, R8, R4 ;  /* 0x00000008090d7223 */ /* 0x000fe20000000004 */
[----:B--2---:R-:W-:Y:S06]  /*02c0*/  @!P0 BRA `(.L_x_3) ;  /* 0x00000000000c8947 */ /* 0x004fec0003800000 */
[----:B------:R-:W-:-:S07]  /*02d0*/  MOV R4, 0x2f0 ;  /* 0x000002f000047802 */ /* 0x000fce0000000f00 */
[----:B------:R-:W-:Y:S05]  /*02e0*/  CALL.REL.NOINC `($__internal_0_$__cuda_sm3x_div_rn_noftz_f32_slowpath) ;  /* 0x00000000002c7944 */ /* 0x000fea0003c00000 */
[----:B------:R-:W-:-:S07]  /*02f0*/  IMAD.MOV.U32 R13, RZ, RZ, R0 ;  /* 0x000000ffff0d7224 */ /* 0x000fce00078e0000 */
.L_x_3:
[----:B------:R-:W-:Y:S05]  /*0300*/  BSYNC.RECONVERGENT B0 ;  /* 0x0000000000007941 */ /* 0x000fea0003800200 */
.L_x_2:
[----:B------:R-:W0:Y:S01]  /*0310*/  LDC.64 R6, c[0x4][0x10] ;  /* 0x01000400ff067b82 */ /* 0x000e220000000a00 */
[----:B------:R-:W-:-:S07]  /*0320*/  IMAD R3, R5, 0x8, R2 ;  /* 0x0000000805037824 */ /* 0x000fce00078e0202 */
[----:B------:R-:W1:Y:S01]  /*0330*/  LDC.64 R8, c[0x0][0x390] ;  /* 0x0000e400ff087b82 */ /* 0x000e620000000a00 */
[----:B0-----:R-:W-:-:S04]  /*0340*/  IMAD.WIDE.U32 R6, R5, 0x20, R6 ;  /* 0x0000002005067825 */ /* 0x001fc800078e0006 */
[----:B------:R-:W-:-:S04]  /*0350*/  IMAD.WIDE R6, R2, 0x4, R6 ;  /* 0x0000000402067825 */ /* 0x000fc800078e0206 */
[----:B-1----:R-:W-:Y:S01]  /*0360*/  IMAD.WIDE R2, R3, 0x4, R8 ;  /* 0x0000000403027825 */ /* 0x002fe200078e0208 */
[----:B------:R-:W-:Y:S04]  /*0370*/  STG.E desc[UR4][R6.64], R13 ;  /* 0x0000000d06007986 */ /* 0x000fe8000c101904 */
[----:B------:R-:W-:Y:S01]  /*0380*/  STG.E desc[UR4][R2.64], R13 ;  /* 0x0000000d02007986 */ /* 0x000fe2000c101904 */
[----:B------:R-:W-:Y:S05]  /*0390*/  EXIT ;  /* 0x000000000000794d */ /* 0x000fea0003800000 */
        .weak           $__internal_0_$__cuda_sm3x_div_rn_noftz_f32_slowpath
        .type           $__internal_0_$__cuda_sm3x_div_rn_noftz_f32_slowpath,@function
        .size           $__internal_0_$__cuda_sm3x_div_rn_noftz_f32_slowpath,(.L_x_16 - $__internal_0_$__cuda_sm3x_div_rn_noftz_f32_slowpath)
$__internal_0_$__cuda_sm3x_div_rn_noftz_f32_slowpath:
[--C-:B------:R-:W-:Y:S01]  /*03a0*/  SHF.R.U32.HI R7, RZ, 0x17, R3.reuse ;  /* 0x00000017ff077819 */ /* 0x100fe20000011603 */
[----:B------:R-:W-:Y:S01]  /*03b0*/  BSSY.RECONVERGENT B1, `(.L_x_4) ;  /* 0x0000064000017945 */ /* 0x000fe20003800200 */
[--C-:B------:R-:W-:Y:S01]  /*03c0*/  SHF.R.U32.HI R6, RZ, 0x17, R0.reuse ;  /* 0x00000017ff067819 */ /* 0x100fe20000011600 */
[----:B------:R-:W-:Y:S01]  /*03d0*/  IMAD.MOV.U32 R8, RZ, RZ, R0 ;  /* 0x000000ffff087224 */ /* 0x000fe200078e0000 */
[----:B------:R-:W-:Y:S01]  /*03e0*/  LOP3.LUT R7, R7, 0xff, RZ, 0xc0, !PT ;  /* 0x000000ff07077812 */ /* 0x000fe200078ec0ff */
[----:B------:R-:W-:Y:S01]  /*03f0*/  IMAD.MOV.U32 R9, RZ, RZ, R3 ;  /* 0x000000ffff097224 */ /* 0x000fe200078e0003 */
[----:B------:R-:W-:-:S03]  /*0400*/  LOP3.LUT R6, R6, 0xff, RZ, 0xc0, !PT ;  /* 0x000000ff06067812 */ /* 0x000fc600078ec0ff */
[----:B------:R-:W-:Y:S02]  /*0410*/  VIADD R12, R7, 0xffffffff ;  /* 0xffffffff070c7836 */ /* 0x000fe40000000000 */
[----:B------:R-:W-:-:S03]  /*0420*/  VIADD R11, R6, 0xffffffff ;  /* 0xffffffff060b7836 */ /* 0x000fc60000000000 */
[----:B------:R-:W-:-:S04]  /*0430*/  ISETP.GT.U32.AND P0, PT, R12, 0xfd, PT ;  /* 0x000000fd0c00780c */ /* 0x000fc80003f04070 */
[----:B------:R-:W-:-:S13]  /*0440*/  ISETP.GT.U32.OR P0, PT, R11, 0xfd, P0 ;  /* 0x000000fd0b00780c */ /* 0x000fda0000704470 */
[----:B------:R-:W-:Y:S01]  /*0450*/  @!P0 IMAD.MOV.U32 R10, RZ, RZ, RZ ;  /* 0x000000ffff0a8224 */ /* 0x000fe200078e00ff */
[----:B------:R-:W-:Y:S06]  /*0460*/  @!P0 BRA `(.L_x_5) ;  /* 0x00000000005c8947 */ /* 0x000fec0003800000 */
[----:B------:R-:W-:Y:S02]  /*0470*/  FSETP.GTU.FTZ.AND P0, PT, |R0|, +INF , PT ;  /* 0x7f8000000000780b */ /* 0x000fe40003f1c200 */
[----:B------:R-:W-:-:S04]  /*0480*/  FSETP.GTU.FTZ.AND P1, PT, |R3|, +INF , PT ;  /* 0x7f8000000300780b */ /* 0x000fc80003f3c200 */
[----:B------:R-:W-:-:S13]  /*0490*/  PLOP3.LUT P0, PT, P0, P1, PT, 0xf8, 0x8f ;  /* 0x00000000008f781c */ /* 0x000fda0000703f70 */
[----:B------:R-:W-:Y:S05]  /*04a0*/  @P0 BRA `(.L_x_6) ;  /* 0x00000004004c0947 */ /* 0x000fea0003800000 */
[----:B------:R-:W-:-:S13]  /*04b0*/  LOP3.LUT P0, RZ, R9, 0x7fffffff, R8, 0xc8, !PT ;  /* 0x7fffffff09ff7812 */ /* 0x000fda000780c808 */
[----:B------:R-:W-:Y:S05]  /*04c0*/  @!P0 BRA `(.L_x_7) ;  /* 0x00000004003c8947 */ /* 0x000fea0003800000 */
[C---:B------:R-:W-:Y:S02]  /*04d0*/  FSETP.NEU.FTZ.AND P2, PT, |R0|.reuse, +INF , PT ;  /* 0x7f8000000000780b */ /* 0x040fe40003f5d200 */
[----:B------:R-:W-:Y:S02]  /*04e0*/  FSETP.NEU.FTZ.AND P1, PT, |R3|, +INF , PT ;  /* 0x7f8000000300780b */ /* 0x000fe40003f3d200 */
[----:B------:R-:W-:-:S11]  /*04f0*/  FSETP.NEU.FTZ.AND P0, PT, |R0|, +INF , PT ;  /* 0x7f8000000000780b */ /* 0x000fd60003f1d200 */
[----:B------:R-:W-:Y:S05]  /*0500*/  @!P1 BRA !P2, `(.L_x_7) ;  /* 0x00000004002c9947 */ /* 0x000fea0005000000 */
[----:B------:R-:W-:-:S04]  /*0510*/  LOP3.LUT P2, RZ, R8, 0x7fffffff, RZ, 0xc0, !PT ;  /* 0x7fffffff08ff7812 */ /* 0x000fc8000784c0ff */
[----:B------:R-:W-:-:S13]  /*0520*/  PLOP3.LUT P1, PT, P1, P2, PT, 0x2f, 0xf2 ;  /* 0x0000000000f2781c */ /* 0x000fda0000f24577 */
[----:B------:R-:W-:Y:S05]  /*0530*/  @P1 BRA `(.L_x_8) ;  /* 0x0000000400181947 */ /* 0x000fea0003800000 */
[----:B------:R-:W-:-:S04]  /*0540*/  LOP3.LUT P1, RZ, R9, 0x7fffffff, RZ, 0xc0, !PT ;  /* 0x7fffffff09ff7812 */ /* 0x000fc8000782c0ff */
[----:B------:R-:W-:-:S13]  /*0550*/  PLOP3.LUT P0, PT, P0, P1, PT, 0x2f, 0xf2 ;  /* 0x0000000000f2781c */ /* 0x000fda0000702577 */
[----:B------:R-:W-:Y:S05]  /*0560*/  @P0 BRA `(.L_x_9) ;  /* 0x0000000400000947 */ /* 0x000fea0003800000 */
[----:B------:R-:W-:Y:S02]  /*0570*/  ISETP.GE.AND P0, PT, R11, RZ, PT ;  /* 0x000000ff0b00720c */ /* 0x000fe40003f06270 */
[----:B------:R-:W-:-:S11]  /*0580*/  ISETP.GE.AND P1, PT, R12, RZ, PT ;  /* 0x000000ff0c00720c */ /* 0x000fd60003f26270 */
[----:B------:R-:W-:Y:S02]  /*0590*/  @P0 IMAD.MOV.U32 R10, RZ, RZ, RZ ;  /* 0x000000ffff0a0224 */ /* 0x000fe400078e00ff */
[----:B------:R-:W-:Y:S01]  /*05a0*/  @!P0 FFMA R8, R0, 1.84467440737095516160e+19, RZ ;  /* 0x5f80000000088823 */ /* 0x000fe200000000ff */
[----:B------:R-:W-:Y:S02]  /*05b0*/  @!P0 IMAD.MOV.U32 R10, RZ, RZ, -0x40 ;  /* 0xffffffc0ff0a8424 */ /* 0x000fe400078e00ff */
[----:B------:R-:W-:-:S03]  /*05c0*/  @!P1 FFMA R9, R3, 1.84467440737095516160e+19, RZ ;  /* 0x5f80000003099823 */ /* 0x000fc600000000ff */
[----:B------:R-:W-:-:S07]  /*05d0*/  @!P1 IADD3 R10, PT, PT, R10, 0x40, RZ ;  /* 0x000000400a0a9810 */ /* 0x000fce0007ffe0ff */
.L_x_5:
[----:B------:R-:W-:Y:S01]  /*05e0*/  LEA R0, R7, 0xc0800000, 0x17 ;  /* 0xc080000007007811 */ /* 0x000fe200078eb8ff */
[----:B------:R-:W-:Y:S01]  /*05f0*/  VIADD R6, R6, 0xffffff81 ;  /* 0xffffff8106067836 */ /* 0x000fe20000000000 */
[----:B------:R-:W-:Y:S03]  /*0600*/  BSSY.RECONVERGENT B2, `(.L_x_10) ;  /* 0x0000035000027945 */ /* 0x000fe60003800200 */
[----:B------:R-:W-:Y:S01]  /*0610*/  IMAD.IADD R9, R9, 0x1, -R0 ;  /* 0x0000000109097824 */ /* 0x000fe200078e0a00 */
[C---:B------:R-:W-:Y:S01]  /*0620*/  IADD3 R7, PT, PT, R6.reuse, 0x7f, -R7 ;  /* 0x0000007f06077810 */ /* 0x040fe20007ffe807 */
[----:B------:R-:W-:Y:S02]  /*0630*/  IMAD R0, R6, -0x800000, R8 ;  /* 0xff80000006007824 */ /* 0x000fe400078e0208 */
[----:B------:R-:W0:Y:S01]  /*0640*/  MUFU.RCP R3, R9 ;  /* 0x0000000900037308 */ /* 0x000e220000001000 */
[----:B------:R-:W-:Y:S01]  /*0650*/  FADD.FTZ R11, -R9, -RZ ;  /* 0x800000ff090b7221 */ /* 0x000fe20000010100 */
[----:B------:R-:W-:-:S03]  /*0660*/  IMAD.IADD R7, R7, 0x1, R10 ;  /* 0x0000000107077824 */ /* 0x000fc600078e020a */
[----:B0-----:R-:W-:-:S04]  /*0670*/  FFMA R12, R3, R11, 1 ;  /* 0x3f800000030c7423 */ /* 0x001fc8000000000b */
[----:B------:R-:W-:-:S04]  /*0680*/  FFMA R12, R3, R12, R3 ;  /* 0x0000000c030c7223 */ /* 0x000fc80000000003 */
[----:B------:R-:W-:-:S04]  /*0690*/  FFMA R3, R0, R12, RZ ;  /* 0x0000000c00037223 */ /* 0x000fc800000000ff */
[----:B------:R-:W-:-:S04]  /*06a0*/  FFMA R8, R11, R3, R0 ;  /* 0x000000030b087223 */ /* 0x000fc80000000000 */
[----:B------:R-:W-:-:S04]  /*06b0*/  FFMA R13, R12, R8, R3 ;  /* 0x000000080c0d7223 */ /* 0x000fc80000000003 */
[----:B------:R-:W-:-:S04]  /*06c0*/  FFMA R8, R11, R13, R0 ;  /* 0x0000000d0b087223 */ /* 0x000fc80000000000 */
[----:B------:R-:W-:-:S05]  /*06d0*/  FFMA R0, R12, R8, R13 ;  /* 0x000000080c007223 */ /* 0x000fca000000000d */
[----:B------:R-:W-:-:S04]  /*06e0*/  SHF.R.U32.HI R3, RZ, 0x17, R0 ;  /* 0x00000017ff037819 */ /* 0x000fc80000011600 */
[----:B------:R-:W-:-:S05]  /*06f0*/  LOP3.LUT R3, R3, 0xff, RZ, 0xc0, !PT ;  /* 0x000000ff03037812 */ /* 0x000fca00078ec0ff */
[----:B------:R-:W-:-:S04]  /*0700*/  IMAD.IADD R9, R3, 0x1, R7 ;  /* 0x0000000103097824 */ /* 0x000fc800078e0207 */
[----:B------:R-:W-:-:S05]  /*0710*/  VIADD R3, R9, 0xffffffff ;  /* 0xffffffff09037836 */ /* 0x000fca0000000000 */
[----:B------:R-:W-:-:S13]  /*0720*/  ISETP.GE.U32.AND P0, PT, R3, 0xfe, PT ;  /* 0x000000fe0300780c */ /* 0x000fda0003f06070 */
[----:B------:R-:W-:Y:S05]  /*0730*/  @!P0 BRA `(.L_x_11) ;  /* 0x0000000000808947 */ /* 0x000fea0003800000 */
[----:B------:R-:W-:-:S13]  /*0740*/  ISETP.GT.AND P0, PT, R9, 0xfe, PT ;  /* 0x000000fe0900780c */ /* 0x000fda0003f04270 */
[----:B------:R-:W-:Y:S05]  /*0750*/  @P0 BRA `(.L_x_12) ;  /* 0x00000000006c0947 */ /* 0x000fea0003800000 */
[----:B------:R-:W-:-:S13]  /*0760*/  ISETP.GE.AND P0, PT, R9, 0x1, PT ;  /* 0x000000010900780c */ /* 0x000fda0003f06270 */
[----:B------:R-:W-:Y:S05]  /*0770*/  @P0 BRA `(.L_x_13) ;  /* 0x0000000000740947 */ /* 0x000fea0003800000 */
[----:B------:R-:W-:Y:S02]  /*0780*/  ISETP.GE.AND P0, PT, R9, -0x18, PT ;  /* 0xffffffe80900780c */ /* 0x000fe40003f06270 */
[----:B------:R-:W-:-:S11]  /*0790*/  LOP3.LUT R0, R0, 0x80000000, RZ, 0xc0, !PT ;  /* 0x8000000000007812 */ /* 0x000fd600078ec0ff */
[----:B------:R-:W-:Y:S05]  /*07a0*/  @!P0 BRA `(.L_x_13) ;  /* 0x0000000000688947 */ /* 0x000fea0003800000 */
[CCC-:B------:R-:W-:Y:S01]  /*07b0*/  FFMA.RZ R3, R12.reuse, R8.reuse, R13.reuse ;  /* 0x000000080c037223 */ /* 0x1c0fe2000000c00d */
[CCC-:B------:R-:W-:Y:S01]  /*07c0*/  FFMA.RM R6, R12.reuse, R8.reuse, R13.reuse ;  /* 0x000000080c067223 */ /* 0x1c0fe2000000400d */
[C---:B------:R-:W-:Y:S02]  /*07d0*/  ISETP.NE.AND P2, PT, R9.reuse, RZ, PT ;  /* 0x000000ff0900720c */ /* 0x040fe40003f45270 */
[----:B------:R-:W-:Y:S02]  /*07e0*/  ISETP.NE.AND P1, PT, R9, RZ, PT ;  /* 0x000000ff0900720c */ /* 0x000fe40003f25270 */
[----:B------:R-:W-:Y:S01]  /*07f0*/  LOP3.LUT R7, R3, 0x7fffff, RZ, 0xc0, !PT ;  /* 0x007fffff03077812 */ /* 0x000fe200078ec0ff */
[----:B------:R-:W-:Y:S01]  /*0800*/  FFMA.RP R3, R12, R8, R13 ;  /* 0x000000080c037223 */ /* 0x000fe2000000800d */
[C---:B------:R-:W-:Y:S01]  /*0810*/  VIADD R8, R9.reuse, 0x20 ;  /* 0x0000002009087836 */ /* 0x040fe20000000000 */
[----:B------:R-:W-:Y:S02]  /*0820*/  IADD3 R9, PT, PT, -R9, RZ, RZ ;  /* 0x000000ff09097210 */ /* 0x000fe40007ffe1ff */
[----:B------:R-:W-:-:S02]  /*0830*/  LOP3.LUT R7, R7, 0x800000, RZ, 0xfc, !PT ;  /* 0x0080000007077812 */ /* 0x000fc400078efcff */
[----:B------:R-:W-:Y:S02]  /*0840*/  FSETP.NEU.FTZ.AND P0, PT, R3, R6, PT ;  /* 0x000000060300720b */ /* 0x000fe40003f1d000 */
[----:B------:R-:W-:Y:S02]  /*0850*/  SHF.L.U32 R8, R7, R8, RZ ;  /* 0x0000000807087219 */ /* 0x000fe400000006ff */
[----:B------:R-:W-:Y:S02]  /*0860*/  SEL R6, R9, RZ, P2 ;  /* 0x000000ff09067207 */ /* 0x000fe40001000000 */
[----:B------:R-:W-:Y:S02]  /*0870*/  ISETP.NE.AND P1, PT, R8, RZ, P1 ;  /* 0x000000ff0800720c */ /* 0x000fe40000f25270 */
[----:B------:R-:W-:Y:S02]  /*0880*/  SHF.R.U32.HI R6, RZ, R6, R7 ;  /* 0x00000006ff067219 */ /* 0x000fe40000011607 */
[----:B------:R-:W-:-:S02]  /*0890*/  PLOP3.LUT P0, PT, P0, P1, PT, 0xf8, 0x8f ;  /* 0x00000000008f781c */ /* 0x000fc40000703f70 */
[----:B------:R-:W-:Y:S02]  /*08a0*/  SHF.R.U32.HI R8, RZ, 0x1, R6 ;  /* 0x00000001ff087819 */ /* 0x000fe40000011606 */
[----:B------:R-:W-:-:S04]  /*08b0*/  SEL R3, RZ, 0x1, !P0 ;  /* 0x00000001ff037807 */ /* 0x000fc80004000000 */
[----:B------:R-:W-:-:S04]  /*08c0*/  LOP3.LUT R3, R3, 0x1, R8, 0xf8, !PT ;  /* 0x0000000103037812 */ /* 0x000fc800078ef808 */
[----:B------:R-:W-:-:S05]  /*08d0*/  LOP3.LUT R3, R3, R6, RZ, 0xc0, !PT ;  /* 0x0000000603037212 */ /* 0x000fca00078ec0ff */
[----:B------:R-:W-:-:S05]  /*08e0*/  IMAD.IADD R3, R8, 0x1, R3 ;  /* 0x0000000108037824 */ /* 0x000fca00078e0203 */
[----:B------:R-:W-:Y:S01]  /*08f0*/  LOP3.LUT R0, R3, R0, RZ, 0xfc, !PT ;  /* 0x0000000003007212 */ /* 0x000fe200078efcff */
[----:B------:R-:W-:Y:S06]  /*0900*/  BRA `(.L_x_13) ;  /* 0x0000000000107947 */ /* 0x000fec0003800000 */
.L_x_12:
[----:B------:R-:W-:-:S04]  /*0910*/  LOP3.LUT R0, R0, 0x80000000, RZ, 0xc0, !PT ;  /* 0x8000000000007812 */ /* 0x000fc800078ec0ff */
[----:B------:R-:W-:Y:S01]  /*0920*/  LOP3.LUT R0, R0, 0x7f800000, RZ, 0xfc, !PT ;  /* 0x7f80000000007812 */ /* 0x000fe200078efcff */
[----:B------:R-:W-:Y:S06]  /*0930*/  BRA `(.L_x_13) ;  /* 0x0000000000047947 */ /* 0x000fec0003800000 */
.L_x_11:
[----:B------:R-:W-:-:S07]  /*0940*/  IMAD R0, R7, 0x800000, R0 ;  /* 0x0080000007007824 */ /* 0x000fce00078e0200 */
.L_x_13:
[----:B------:R-:W-:Y:S05]  /*0950*/  BSYNC.RECONVERGENT B2 ;  /* 0x0000000000027941 */ /* 0x000fea0003800200 */
.L_x_10:
[----:B------:R-:W-:Y:S05]  /*0960*/  BRA `(.L_x_14) ;  /* 0x0000000000207947 */ /* 0x000fea0003800000 */
.L_x_9:
[----:B------:R-:W-:-:S04]  /*0970*/  LOP3.LUT R0, R9, 0x80000000, R8, 0x48, !PT ;  /* 0x8000000009007812 */ /* 0x000fc800078e4808 */
[----:B------:R-:W-:Y:S01]  /*0980*/  LOP3.LUT R0, R0, 0x7f800000, RZ, 0xfc, !PT ;  /* 0x7f80000000007812 */ /* 0x000fe200078efcff */
[----:B------:R-:W-:Y:S06]  /*0990*/  BRA `(.L_x_14) ;  /* 0x0000000000147947 */ /* 0x000fec0003800000 */
.L_x_8:
[----:B------:R-:W-:Y:S01]  /*09a0*/  LOP3.LUT R0, R9, 0x80000000, R8, 0x48, !PT ;  /* 0x8000000009007812 */ /* 0x000fe200078e4808 */
[----:B------:R-:W-:Y:S06]  /*09b0*/  BRA `(.L_x_14) ;  /* 0x00000000000c7947 */ /* 0x000fec0003800000 */
.L_x_7:
[----:B------:R-:W0:Y:S01]  /*09c0*/  MUFU.RSQ R0, -QNAN ;  /* 0xffc0000000007908 */ /* 0x000e220000001400 */
[----:B------:R-:W-:Y:S05]  /*09d0*/  BRA `(.L_x_14) ;  /* 0x0000000000047947 */ /* 0x000fea0003800000 */
.L_x_6:
[----:B------:R-:W-:-:S07]  /*09e0*/  FADD.FTZ R0, R0, R3 ;  /* 0x0000000300007221 */ /* 0x000fce0000010000 */
.L_x_14:
[----:B------:R-:W-:Y:S05]  /*09f0*/  BSYNC.RECONVERGENT B1 ;  /* 0x0000000000017941 */ /* 0x000fea0003800200 */
.L_x_4:
[----:B------:R-:W-:Y:S02]  /*0a00*/  IMAD.MOV.U32 R6, RZ, RZ, R4 ;  /* 0x000000ffff067224 */ /* 0x000fe400078e0004 */
[----:B------:R-:W-:-:S04]  /*0a10*/  IMAD.MOV.U32 R7, RZ, RZ, 0x0 ;  /* 0x00000000ff077424 */ /* 0x000fc800078e00ff */
[----:B0-----:R-:W-:Y:S05]  /*0a20*/  RET.REL.NODEC R6 `(_Z19rowexpanddiv_kernelPfS_S_) ;  /* 0xfffffff406747950 */ /* 0x001fea0003c3ffff */
.L_x_15:
[----:B------:R-:W-:-:S00]  /*0a30*/  BRA `(.L_x_15) ;  /* 0xfffffffc00fc7947 */ /* 0x000fc0000383ffff */
[----:B------:R-:W-:-:S00]  /*0a40*/  NOP ;  /* 0x0000000000007918 */ /* 0x000fc00000000000 */
        /* <DEDUP_REMOVED lines=11> */
.L_x_16:


//--------------------- .nv.shared.reserved.0     --------------------------
	.section	.nv.shared.reserved.0,"aw",@nobits
	.weak		__nv_reservedSMEM_offset_0_alias
	.size		__nv_reservedSMEM_offset_0_alias, 0, 64
	.other		__nv_reservedSMEM_offset_0_alias,@"STO_CUDA_RESERVED_SHARED STV_DEFAULT"
__nv_reservedSMEM_offset_0_alias:
	.zero		0
	.zero		64


//--------------------- .nv.global                --------------------------
	.section	.nv.global,"aw",@nobits
	.align	4
.nv.global:
	.type		row_vals,@object
	.size		row_vals,(result - row_vals)
row_vals:
	.zero		32
	.type		result,@object
	.size		result,(x - result)
result:
	.zero		256
	.type		x,@object
	.size		x,(.L_0 - x)
x:
	.zero		256
.L_0:


//--------------------- .nv.constant0._Z19rowexpanddiv_kernelPfS_S_ --------------------------
	.section	.nv.constant0._Z19rowexpanddiv_kernelPfS_S_,"a",@progbits
	.sectionflags	@""
	.align	4
.nv.constant0._Z19rowexpanddiv_kernelPfS_S_:
	.zero		920


//--------------------- SYMBOLS --------------------------

	.type		.nv.reservedSmem.offset0,@object
	.size		.nv.reservedSmem.offset0,0x4
